//
// Generated by NVIDIA NVVM Compiler
//
// Compiler Build ID: CL-36424714
// Cuda compilation tools, release 13.0, V13.0.88
// Based on NVVM 20.0.0
//

.version 9.0
.target sm_100
.address_size 64

	// .globl	_Z17gather_int_kernelPKiS0_Pii

.visible .entry _Z17gather_int_kernelPKiS0_Pii(
	.param .u64 .ptr .align 1 _Z17gather_int_kernelPKiS0_Pii_param_0,
	.param .u64 .ptr .align 1 _Z17gather_int_kernelPKiS0_Pii_param_1,
	.param .u64 .ptr .align 1 _Z17gather_int_kernelPKiS0_Pii_param_2,
	.param .u32 _Z17gather_int_kernelPKiS0_Pii_param_3
)
{
	.reg .pred 	%p<3>;
	.reg .b32 	%r<13>;
	.reg .b64 	%rd<12>;

	ld.param.u64 	%rd4, [_Z17gather_int_kernelPKiS0_Pii_param_0];
	ld.param.u64 	%rd5, [_Z17gather_int_kernelPKiS0_Pii_param_1];
	ld.param.u64 	%rd6, [_Z17gather_int_kernelPKiS0_Pii_param_2];
	ld.param.u32 	%r6, [_Z17gather_int_kernelPKiS0_Pii_param_3];
	mov.u32 	%r7, %ctaid.x;
	mov.u32 	%r1, %ntid.x;
	mov.u32 	%r8, %tid.x;
	mad.lo.s32 	%r12, %r7, %r1, %r8;
	setp.ge.s32 	%p1, %r12, %r6;
	@%p1 bra 	$L__BB0_3;
	mov.u32 	%r9, %nctaid.x;
	mul.lo.s32 	%r3, %r1, %r9;
	cvta.to.global.u64 	%rd1, %rd5;
	cvta.to.global.u64 	%rd2, %rd4;
	cvta.to.global.u64 	%rd3, %rd6;
$L__BB0_2:
	mul.wide.s32 	%rd7, %r12, 4;
	add.s64 	%rd8, %rd1, %rd7;
	ld.global.nc.u32 	%r10, [%rd8];
	mul.wide.s32 	%rd9, %r10, 4;
	add.s64 	%rd10, %rd2, %rd9;
	ld.global.nc.u32 	%r11, [%rd10];
	add.s64 	%rd11, %rd3, %rd7;
	st.global.u32 	[%rd11], %r11;
	add.s32 	%r12, %r12, %r3;
	setp.lt.s32 	%p2, %r12, %r6;
	@%p2 bra 	$L__BB0_2;
$L__BB0_3:
	ret;

}


// ===== COMPILED SASS (sm_100) =====

	.target	sm_100

	.elftype	@"ET_EXEC"


//--------------------- .note.nv.tkinfo           --------------------------
	.section	.note.nv.tkinfo,"",@"SHT_NOTE"
	.sectionflags	@"SHF_NOTE_NV_TKINFO"
	.tkinfo
        /*0018*/ 	.word	0x00000002
        /*0030*/ 	.string	""
        /*0030*/ 	.string	"ptxas"
        /*0030*/ 	.string	"Cuda compilation tools, release 13.0, V13.0.88"
        /*0030*/ 	.string	"Build cuda_13.0.r13.0/compiler.36424714_0"
        /*0030*/ 	.string	"-arch sm_100 -m 64 "



//--------------------- .note.nv.cuinfo           --------------------------
	.section	.note.nv.cuinfo,"",@"SHT_NOTE"
	.sectionflags	@"SHF_NOTE_NV_CUINFO"
        /*0018*/ 	.short	0x0002
        /*001a*/ 	.short	0x0064
        /*001c*/ 	.short	0x0082
	.zero		2


//--------------------- .nv.info                  --------------------------
	.section	.nv.info,"",@"SHT_CUDA_INFO"
	.align	4


	//----- nvinfo : EIATTR_REGCOUNT
	.align		4
        /*0000*/ 	.byte	0x04, 0x2f
        /*0002*/ 	.short	(.L_1 - .L_0)
	.align		4
.L_0:
        /*0004*/ 	.word	index@(_Z17gather_int_kernelPKiS0_Pii)
        /*0008*/ 	.word	0x00000012


	//----- nvinfo : EIATTR_FRAME_SIZE
	.align		4
.L_1:
        /*000c*/ 	.byte	0x04, 0x11
        /*000e*/ 	.short	(.L_3 - .L_2)
	.align		4
.L_2:
        /*0010*/ 	.word	index@(_Z17gather_int_kernelPKiS0_Pii)
        /*0014*/ 	.word	0x00000000


	//----- nvinfo : EIATTR_MIN_STACK_SIZE
	.align		4
.L_3:
        /*0018*/ 	.byte	0x04, 0x12
        /*001a*/ 	.short	(.L_5 - .L_4)
	.align		4
.L_4:
        /*001c*/ 	.word	index@(_Z17gather_int_kernelPKiS0_Pii)
        /*0020*/ 	.word	0x00000000
.L_5:


//--------------------- .nv.compat                --------------------------
	.section	.nv.compat,"",@"SHT_CUDA_COMPAT_INFO"
	.align	4
        /*0000*/ 	.byte	0x02, 0x09, 0x00, 0x00, 0x02, 0x02, 0x01, 0x00, 0x02, 0x05, 0x05, 0x00, 0x03, 0x07, 0x01, 0x01
        /*0010*/ 	.byte	0x02, 0x03, 0x00, 0x00, 0x02, 0x06, 0x01, 0x00, 0x04, 0x0b, 0x08, 0x00, 0x09, 0x00, 0x00, 0x00
        /*0020*/ 	.byte	0x00, 0x00, 0x00, 0x00


//--------------------- .nv.info._Z17gather_int_kernelPKiS0_Pii --------------------------
	.section	.nv.info._Z17gather_int_kernelPKiS0_Pii,"",@"SHT_CUDA_INFO"
	.sectionflags	@""
	.align	4


	//----- nvinfo : EIATTR_CUDA_API_VERSION
	.align		4
        /*0000*/ 	.byte	0x04, 0x37
        /*0002*/ 	.short	(.L_7 - .L_6)
.L_6:
        /*0004*/ 	.word	0x00000082


	//----- nvinfo : EIATTR_KPARAM_INFO
	.align		4
.L_7:
        /*0008*/ 	.byte	0x04, 0x17
        /*000a*/ 	.short	(.L_9 - .L_8)
.L_8:
        /*000c*/ 	.word	0x00000000
        /*0010*/ 	.short	0x0003
        /*0012*/ 	.short	0x0018
        /*0014*/ 	.byte	0x00, 0xf0, 0x11, 0x00


	//----- nvinfo : EIATTR_KPARAM_INFO
	.align		4
.L_9:
        /*0018*/ 	.byte	0x04, 0x17
        /*001a*/ 	.short	(.L_11 - .L_10)
.L_10:
        /*001c*/ 	.word	0x00000000
        /*0020*/ 	.short	0x0002
        /*0022*/ 	.short	0x0010
        /*0024*/ 	.byte	0x00, 0xf5, 0x21, 0x00


	//----- nvinfo : EIATTR_KPARAM_INFO
	.align		4
.L_11:
        /*0028*/ 	.byte	0x04, 0x17
        /*002a*/ 	.short	(.L_13 - .L_12)
.L_12:
        /*002c*/ 	.word	0x00000000
        /*0030*/ 	.short	0x0001
        /*0032*/ 	.short	0x0008
        /*0034*/ 	.byte	0x00, 0xf5, 0x21, 0x00


	//----- nvinfo : EIATTR_KPARAM_INFO
	.align		4
.L_13:
        /*0038*/ 	.byte	0x04, 0x17
        /*003a*/ 	.short	(.L_15 - .L_14)
.L_14:
        /*003c*/ 	.word	0x00000000
        /*0040*/ 	.short	0x0000
        /*0042*/ 	.short	0x0000
        /*0044*/ 	.byte	0x00, 0xf5, 0x21, 0x00


	//----- nvinfo : EIATTR_SPARSE_MMA_MASK
	.align		4
.L_15:
        /*0048*/ 	.byte	0x03, 0x50
        /*004a*/ 	.short	0x0000


	//----- nvinfo : EIATTR_MAXREG_COUNT
	.align		4
        /*004c*/ 	.byte	0x03, 0x1b
        /*004e*/ 	.short	0x00ff


	//----- nvinfo : EIATTR_MERCURY_ISA_VERSION
	.align		4
        /*0050*/ 	.byte	0x03, 0x5f
        /*0052*/ 	.short	0x0101


	//----- nvinfo : EIATTR_VRC_CTA_INIT_COUNT
	.align		4
        /*0054*/ 	.byte	0x02, 0x4a
	.zero		1
	.zero		1


	//----- nvinfo : EIATTR_EXIT_INSTR_OFFSETS
	.align		4
        /*0058*/ 	.byte	0x04, 0x1c
        /*005a*/ 	.short	(.L_17 - .L_16)


	//   ....[0]....
.L_16:
        /*005c*/ 	.word	0x00000070


	//   ....[1]....
        /*0060*/ 	.word	0x00000170


	//----- nvinfo : EIATTR_CRS_STACK_SIZE
	.align		4
.L_17:
        /*0064*/ 	.byte	0x04, 0x1e
        /*0066*/ 	.short	(.L_19 - .L_18)
.L_18:
        /*0068*/ 	.word	0x00000000


	//----- nvinfo : EIATTR_CBANK_PARAM_SIZE
	.align		4
.L_19:
        /*006c*/ 	.byte	0x03, 0x19
        /*006e*/ 	.short	0x001c


	//----- nvinfo : EIATTR_PARAM_CBANK
	.align		4
        /*0070*/ 	.byte	0x04, 0x0a
        /*0072*/ 	.short	(.L_21 - .L_20)
	.align		4
.L_20:
        /*0074*/ 	.word	index@(.nv.constant0._Z17gather_int_kernelPKiS0_Pii)
        /*0078*/ 	.short	0x0380
        /*007a*/ 	.short	0x001c


	//----- nvinfo : EIATTR_SW_WAR
	.align		4
.L_21:
        /*007c*/ 	.byte	0x04, 0x36
        /*007e*/ 	.short	(.L_23 - .L_22)
.L_22:
        /*0080*/ 	.word	0x00000008
.L_23:


//--------------------- .nv.callgraph             --------------------------
	.section	.nv.callgraph,"",@"SHT_CUDA_CALLGRAPH"
	.align	4
	.sectionentsize	8
	.align		4
        /*0000*/ 	.word	0x00000000
	.align		4
        /*0004*/ 	.word	0xffffffff
	.align		4
        /*0008*/ 	.word	0x00000000
	.align		4
        /*000c*/ 	.word	0xfffffffe
	.align		4
        /*0010*/ 	.word	0x00000000
	.align		4
        /*0014*/ 	.word	0xfffffffd
	.align		4
        /*0018*/ 	.word	0x00000000
	.align		4
        /*001c*/ 	.word	0xfffffffc


//--------------------- .text._Z17gather_int_kernelPKiS0_Pii --------------------------
	.section	.text._Z17gather_int_kernelPKiS0_Pii,"ax",@progbits
	.align	128
        .global         _Z17gather_int_kernelPKiS0_Pii
        .type           _Z17gather_int_kernelPKiS0_Pii,@function
        .size           _Z17gather_int_kernelPKiS0_Pii,(.L_x_2 - _Z17gather_int_kernelPKiS0_Pii)
        .other          _Z17gather_int_kernelPKiS0_Pii,@"STO_CUDA_ENTRY STV_DEFAULT"
_Z17gather_int_kernelPKiS0_Pii:
.text._Z17gather_int_kernelPKiS0_Pii:
[----:B------:R-:W-:Y:S01]  /*0000*/  LDC R1, c[0x0][0x37c] ;  /* 0x0000df00ff017b82 */ /* 0x000fe20000000800 */
[----:B------:R-:W0:Y:S07]  /*0010*/  S2R R0, SR_TID.X ;  /* 0x0000000000007919 */ /* 0x000e2e0000002100 */
[----:B------:R-:W0:Y:S01]  /*0020*/  S2UR UR4, SR_CTAID.X ;  /* 0x00000000000479c3 */ /* 0x000e220000002500 */
[----:B------:R-:W1:Y:S07]  /*0030*/  LDCU UR5, c[0x0][0x398] ;  /* 0x00007300ff0577ac */ /* 0x000e6e0008000800 */
[----:B------:R-:W0:Y:S02]  /*0040*/  LDC R15, c[0x0][0x360] ;  /* 0x0000d800ff0f7b82 */ /* 0x000e240000000800 */
[----:B0-----:R-:W-:-:S05]  /*0050*/  IMAD R0, R15, UR4, R0 ;  /* 0x000000040f007c24 */ /* 0x001fca000f8e0200 */
[----:B-1----:R-:W-:-:S13]  /*0060*/  ISETP.GE.AND P0, PT, R0, UR5, PT ;  /* 0x0000000500007c0c */ /* 0x002fda000bf06270 */
[----:B------:R-:W-:Y:S05]  /*0070*/  @P0 EXIT ;  /* 0x000000000000094d */ /* 0x000fea0003800000 */
[----:B------:R-:W0:Y:S01]  /*0080*/  LDC.64 R12, c[0x0][0x390] ;  /* 0x0000e400ff0c7b82 */ /* 0x000e220000000a00 */
[----:B------:R-:W1:Y:S01]  /*0090*/  LDCU UR4, c[0x0][0x370] ;  /* 0x00006e00ff0477ac */ /* 0x000e620008000800 */
[----:B------:R-:W2:Y:S06]  /*00a0*/  LDCU.64 UR6, c[0x0][0x358] ;  /* 0x00006b00ff0677ac */ /* 0x000eac0008000a00 */
[----:B------:R-:W3:Y:S08]  /*00b0*/  LDC.64 R10, c[0x0][0x380] ;  /* 0x0000e000ff0a7b82 */ /* 0x000ef00000000a00 */
[----:B------:R-:W4:Y:S01]  /*00c0*/  LDC.64 R8, c[0x0][0x388] ;  /* 0x0000e200ff087b82 */ /* 0x000f220000000a00 */
[----:B-1----:R-:W-:-:S07]  /*00d0*/  IMAD R15, R15, UR4, RZ ;  /* 0x000000040f0f7c24 */ /* 0x002fce000f8e02ff */
.L_x_0:
[----:B----4-:R-:W-:-:S06]  /*00e0*/  IMAD.WIDE R2, R0, 0x4, R8 ;  /* 0x0000000400027825 */ /* 0x010fcc00078e0208 */
[----:B--2---:R-:W3:Y:S02]  /*00f0*/  LDG.E.CONSTANT R3, desc[UR6][R2.64] ;  /* 0x0000000602037981 */ /* 0x004ee4000c1e9900 */
[----:B-1-3--:R-:W-:-:S06]  /*0100*/  IMAD.WIDE R4, R3, 0x4, R10 ;  /* 0x0000000403047825 */ /* 0x00afcc00078e020a */
[----:B------:R-:W2:Y:S01]  /*0110*/  LDG.E.CONSTANT R5, desc[UR6][R4.64] ;  /* 0x0000000604057981 */ /* 0x000ea2000c1e9900 */
[----:B0-----:R-:W-:Y:S01]  /*0120*/  IMAD.WIDE R6, R0, 0x4, R12 ;  /* 0x0000000400067825 */ /* 0x001fe200078e020c */
[----:B------:R-:W-:-:S04]  /*0130*/  IADD3 R0, PT, PT, R15, R0, RZ ;  /* 0x000000000f007210 */ /* 0x000fc80007ffe0ff */
[----:B------:R-:W-:Y:S01]  /*0140*/  ISETP.GE.AND P0, PT, R0, UR5, PT ;  /* 0x0000000500007c0c */ /* 0x000fe2000bf06270 */
[----:B--2---:R1:W-:-:S12]  /*0150*/  STG.E desc[UR6][R6.64], R5 ;  /* 0x0000000506007986 */ /* 0x0043d8000c101906 */
[----:B------:R-:W-:Y:S05]  /*0160*/  @!P0 BRA `(.L_x_0) ;  /* 0xfffffffc00dc8947 */ /* 0x000fea000383ffff */
[----:B------:R-:W-:Y:S05]  /*0170*/  EXIT ;  /* 0x000000000000794d */ /* 0x000fea0003800000 */
.L_x_1:
[----:B------:R-:W-:-:S00]  /*0180*/  BRA `(.L_x_1) ;  /* 0xfffffffc00fc7947 */ /* 0x000fc0000383ffff */
[----:B------:R-:W-:-:S00]  /*0190*/  NOP ;  /* 0x0000000000007918 */ /* 0x000fc00000000000 */
        /* <DEDUP_REMOVED lines=14> */
.L_x_2:


//--------------------- .nv.shared.reserved.0     --------------------------
	.section	.nv.shared.reserved.0,"aw",@nobits
	.weak		__nv_reservedSMEM_offset_0_alias
	.size		__nv_reservedSMEM_offset_0_alias, 0, 64
	.other		__nv_reservedSMEM_offset_0_alias,@"STO_CUDA_RESERVED_SHARED STV_DEFAULT"
__nv_reservedSMEM_offset_0_alias:
	.zero		0
	.zero		64


//--------------------- .nv.constant0._Z17gather_int_kernelPKiS0_Pii --------------------------
	.section	.nv.constant0._Z17gather_int_kernelPKiS0_Pii,"a",@progbits
	.sectionflags	@""
	.align	4
.nv.constant0._Z17gather_int_kernelPKiS0_Pii:
	.zero		924


//--------------------- SYMBOLS --------------------------

	.type		.nv.reservedSmem.offset0,@object
	.size		.nv.reservedSmem.offset0,0x4
